//
// Generated by NVIDIA NVVM Compiler
//
// Compiler Build ID: CL-36424714
// Cuda compilation tools, release 13.0, V13.0.88
// Based on NVVM 20.0.0
//

.version 9.0
.target sm_100
.address_size 64

	// .globl	_Z10device_addPiS_S_

.visible .entry _Z10device_addPiS_S_(
	.param .u64 .ptr .align 1 _Z10device_addPiS_S__param_0,
	.param .u64 .ptr .align 1 _Z10device_addPiS_S__param_1,
	.param .u64 .ptr .align 1 _Z10device_addPiS_S__param_2
)
{
	.reg .pred 	%p<2>;
	.reg .b32 	%r<8>;
	.reg .b64 	%rd<11>;

	ld.param.u64 	%rd1, [_Z10device_addPiS_S__param_0];
	ld.param.u64 	%rd2, [_Z10device_addPiS_S__param_1];
	ld.param.u64 	%rd3, [_Z10device_addPiS_S__param_2];
	mov.u32 	%r2, %tid.x;
	mov.u32 	%r3, %ctaid.x;
	mov.u32 	%r4, %ntid.x;
	mad.lo.s32 	%r1, %r3, %r4, %r2;
	setp.gt.s32 	%p1, %r1, 1023;
	@%p1 bra 	$L__BB0_2;
	cvta.to.global.u64 	%rd4, %rd1;
	cvta.to.global.u64 	%rd5, %rd2;
	cvta.to.global.u64 	%rd6, %rd3;
	mul.wide.s32 	%rd7, %r1, 4;
	add.s64 	%rd8, %rd4, %rd7;
	ld.global.u32 	%r5, [%rd8];
	add.s64 	%rd9, %rd5, %rd7;
	ld.global.u32 	%r6, [%rd9];
	add.s32 	%r7, %r6, %r5;
	add.s64 	%rd10, %rd6, %rd7;
	st.global.u32 	[%rd10], %r7;
$L__BB0_2:
	ret;

}


// ===== COMPILED SASS (sm_100) =====

	.target	sm_100

	.elftype	@"ET_EXEC"


//--------------------- .note.nv.tkinfo           --------------------------
	.section	.note.nv.tkinfo,"",@"SHT_NOTE"
	.sectionflags	@"SHF_NOTE_NV_TKINFO"
	.tkinfo
        /*0018*/ 	.word	0x00000002
        /*0030*/ 	.string	""
        /*0030*/ 	.string	"ptxas"
        /*0030*/ 	.string	"Cuda compilation tools, release 13.0, V13.0.88"
        /*0030*/ 	.string	"Build cuda_13.0.r13.0/compiler.36424714_0"
        /*0030*/ 	.string	"-arch sm_100 -m 64 "



//--------------------- .note.nv.cuinfo           --------------------------
	.section	.note.nv.cuinfo,"",@"SHT_NOTE"
	.sectionflags	@"SHF_NOTE_NV_CUINFO"
        /*0018*/ 	.short	0x0002
        /*001a*/ 	.short	0x0064
        /*001c*/ 	.short	0x0082
	.zero		2


//--------------------- .nv.info                  --------------------------
	.section	.nv.info,"",@"SHT_CUDA_INFO"
	.align	4


	//----- nvinfo : EIATTR_REGCOUNT
	.align		4
        /*0000*/ 	.byte	0x04, 0x2f
        /*0002*/ 	.short	(.L_1 - .L_0)
	.align		4
.L_0:
        /*0004*/ 	.word	index@(_Z10device_addPiS_S_)
        /*0008*/ 	.word	0x0000000c


	//----- nvinfo : EIATTR_FRAME_SIZE
	.align		4
.L_1:
        /*000c*/ 	.byte	0x04, 0x11
        /*000e*/ 	.short	(.L_3 - .L_2)
	.align		4
.L_2:
        /*0010*/ 	.word	index@(_Z10device_addPiS_S_)
        /*0014*/ 	.word	0x00000000


	//----- nvinfo : EIATTR_MIN_STACK_SIZE
	.align		4
.L_3:
        /*0018*/ 	.byte	0x04, 0x12
        /*001a*/ 	.short	(.L_5 - .L_4)
	.align		4
.L_4:
        /*001c*/ 	.word	index@(_Z10device_addPiS_S_)
        /*0020*/ 	.word	0x00000000
.L_5:


//--------------------- .nv.compat                --------------------------
	.section	.nv.compat,"",@"SHT_CUDA_COMPAT_INFO"
	.align	4
        /*0000*/ 	.byte	0x02, 0x09, 0x00, 0x00, 0x02, 0x02, 0x01, 0x00, 0x02, 0x05, 0x05, 0x00, 0x03, 0x07, 0x01, 0x01
        /*0010*/ 	.byte	0x02, 0x03, 0x00, 0x00, 0x02, 0x06, 0x01, 0x00, 0x04, 0x0b, 0x08, 0x00, 0x09, 0x00, 0x00, 0x00
        /*0020*/ 	.byte	0x00, 0x00, 0x00, 0x00


//--------------------- .nv.info._Z10device_addPiS_S_ --------------------------
	.section	.nv.info._Z10device_addPiS_S_,"",@"SHT_CUDA_INFO"
	.sectionflags	@""
	.align	4


	//----- nvinfo : EIATTR_CUDA_API_VERSION
	.align		4
        /*0000*/ 	.byte	0x04, 0x37
        /*0002*/ 	.short	(.L_7 - .L_6)
.L_6:
        /*0004*/ 	.word	0x00000082


	//----- nvinfo : EIATTR_KPARAM_INFO
	.align		4
.L_7:
        /*0008*/ 	.byte	0x04, 0x17
        /*000a*/ 	.short	(.L_9 - .L_8)
.L_8:
        /*000c*/ 	.word	0x00000000
        /*0010*/ 	.short	0x0002
        /*0012*/ 	.short	0x0010
        /*0014*/ 	.byte	0x00, 0xf5, 0x21, 0x00


	//----- nvinfo : EIATTR_KPARAM_INFO
	.align		4
.L_9:
        /*0018*/ 	.byte	0x04, 0x17
        /*001a*/ 	.short	(.L_11 - .L_10)
.L_10:
        /*001c*/ 	.word	0x00000000
        /*0020*/ 	.short	0x0001
        /*0022*/ 	.short	0x0008
        /*0024*/ 	.byte	0x00, 0xf5, 0x21, 0x00


	//----- nvinfo : EIATTR_KPARAM_INFO
	.align		4
.L_11:
        /*0028*/ 	.byte	0x04, 0x17
        /*002a*/ 	.short	(.L_13 - .L_12)
.L_12:
        /*002c*/ 	.word	0x00000000
        /*0030*/ 	.short	0x0000
        /*0032*/ 	.short	0x0000
        /*0034*/ 	.byte	0x00, 0xf5, 0x21, 0x00


	//----- nvinfo : EIATTR_SPARSE_MMA_MASK
	.align		4
.L_13:
        /*0038*/ 	.byte	0x03, 0x50
        /*003a*/ 	.short	0x0000


	//----- nvinfo : EIATTR_MAXREG_COUNT
	.align		4
        /*003c*/ 	.byte	0x03, 0x1b
        /*003e*/ 	.short	0x00ff


	//----- nvinfo : EIATTR_MERCURY_ISA_VERSION
	.align		4
        /*0040*/ 	.byte	0x03, 0x5f
        /*0042*/ 	.short	0x0101


	//----- nvinfo : EIATTR_VRC_CTA_INIT_COUNT
	.align		4
        /*0044*/ 	.byte	0x02, 0x4a
	.zero		1
	.zero		1


	//----- nvinfo : EIATTR_EXIT_INSTR_OFFSETS
	.align		4
        /*0048*/ 	.byte	0x04, 0x1c
        /*004a*/ 	.short	(.L_15 - .L_14)


	//   ....[0]....
.L_14:
        /*004c*/ 	.word	0x00000060


	//   ....[1]....
        /*0050*/ 	.word	0x00000120


	//----- nvinfo : EIATTR_CBANK_PARAM_SIZE
	.align		4
.L_15:
        /*0054*/ 	.byte	0x03, 0x19
        /*0056*/ 	.short	0x0018


	//----- nvinfo : EIATTR_PARAM_CBANK
	.align		4
        /*0058*/ 	.byte	0x04, 0x0a
        /*005a*/ 	.short	(.L_17 - .L_16)
	.align		4
.L_16:
        /*005c*/ 	.word	index@(.nv.constant0._Z10device_addPiS_S_)
        /*0060*/ 	.short	0x0380
        /*0062*/ 	.short	0x0018


	//----- nvinfo : EIATTR_SW_WAR
	.align		4
.L_17:
        /*0064*/ 	.byte	0x04, 0x36
        /*0066*/ 	.short	(.L_19 - .L_18)
.L_18:
        /*0068*/ 	.word	0x00000008
.L_19:


//--------------------- .nv.callgraph             --------------------------
	.section	.nv.callgraph,"",@"SHT_CUDA_CALLGRAPH"
	.align	4
	.sectionentsize	8
	.align		4
        /*0000*/ 	.word	0x00000000
	.align		4
        /*0004*/ 	.word	0xffffffff
	.align		4
        /*0008*/ 	.word	0x00000000
	.align		4
        /*000c*/ 	.word	0xfffffffe
	.align		4
        /*0010*/ 	.word	0x00000000
	.align		4
        /*0014*/ 	.word	0xfffffffd
	.align		4
        /*0018*/ 	.word	0x00000000
	.align		4
        /*001c*/ 	.word	0xfffffffc


//--------------------- .text._Z10device_addPiS_S_ --------------------------
	.section	.text._Z10device_addPiS_S_,"ax",@progbits
	.align	128
        .global         _Z10device_addPiS_S_
        .type           _Z10device_addPiS_S_,@function
        .size           _Z10device_addPiS_S_,(.L_x_1 - _Z10device_addPiS_S_)
        .other          _Z10device_addPiS_S_,@"STO_CUDA_ENTRY STV_DEFAULT"
_Z10device_addPiS_S_:
.text._Z10device_addPiS_S_:
[----:B------:R-:W-:Y:S01]  /*0000*/  LDC R1, c[0x0][0x37c] ;  /* 0x0000df00ff017b82 */ /* 0x000fe20000000800 */
[----:B------:R-:W0:Y:S07]  /*0010*/  S2R R9, SR_TID.X ;  /* 0x0000000000097919 */ /* 0x000e2e0000002100 */
[----:B------:R-:W0:Y:S08]  /*0020*/  S2UR UR4, SR_CTAID.X ;  /* 0x00000000000479c3 */ /* 0x000e300000002500 */
[----:B------:R-:W0:Y:S02]  /*0030*/  LDC R0, c[0x0][0x360] ;  /* 0x0000d800ff007b82 */ /* 0x000e240000000800 */
[----:B0-----:R-:W-:-:S05]  /*0040*/  IMAD R9, R0, UR4, R9 ;  /* 0x0000000400097c24 */ /* 0x001fca000f8e0209 */
[----:B------:R-:W-:-:S13]  /*0050*/  ISETP.GT.AND P0, PT, R9, 0x3ff, PT ;  /* 0x000003ff0900780c */ /* 0x000fda0003f04270 */
[----:B------:R-:W-:Y:S05]  /*0060*/  @P0 EXIT ;  /* 0x000000000000094d */ /* 0x000fea0003800000 */
[----:B------:R-:W0:Y:S01]  /*0070*/  LDC.64 R2, c[0x0][0x380] ;  /* 0x0000e000ff027b82 */ /* 0x000e220000000a00 */
[----:B------:R-:W1:Y:S07]  /*0080*/  LDCU.64 UR4, c[0x0][0x358] ;  /* 0x00006b00ff0477ac */ /* 0x000e6e0008000a00 */
[----:B------:R-:W2:Y:S08]  /*0090*/  LDC.64 R4, c[0x0][0x388] ;  /* 0x0000e200ff047b82 */ /* 0x000eb00000000a00 */
[----:B------:R-:W3:Y:S01]  /*00a0*/  LDC.64 R6, c[0x0][0x390] ;  /* 0x0000e400ff067b82 */ /* 0x000ee20000000a00 */
[----:B0-----:R-:W-:-:S06]  /*00b0*/  IMAD.WIDE R2, R9, 0x4, R2 ;  /* 0x0000000409027825 */ /* 0x001fcc00078e0202 */
[----:B-1----:R-:W4:Y:S01]  /*00c0*/  LDG.E R2, desc[UR4][R2.64] ;  /* 0x0000000402027981 */ /* 0x002f22000c1e1900 */
[----:B--2---:R-:W-:-:S06]  /*00d0*/  IMAD.WIDE R4, R9, 0x4, R4 ;  /* 0x0000000409047825 */ /* 0x004fcc00078e0204 */
[----:B------:R-:W4:Y:S01]  /*00e0*/  LDG.E R5, desc[UR4][R4.64] ;  /* 0x0000000404057981 */ /* 0x000f22000c1e1900 */
[----:B---3--:R-:W-:Y:S01]  /*00f0*/  IMAD.WIDE R6, R9, 0x4, R6 ;  /* 0x0000000409067825 */ /* 0x008fe200078e0206 */
[----:B----4-:R-:W-:-:S05]  /*0100*/  IADD3 R9, PT, PT, R2, R5, RZ ;  /* 0x0000000502097210 */ /* 0x010fca0007ffe0ff */
[----:B------:R-:W-:Y:S01]  /*0110*/  STG.E desc[UR4][R6.64], R9 ;  /* 0x0000000906007986 */ /* 0x000fe2000c101904 */
[----:B------:R-:W-:Y:S05]  /*0120*/  EXIT ;  /* 0x000000000000794d */ /* 0x000fea0003800000 */
.L_x_0:
[----:B------:R-:W-:-:S00]  /*0130*/  BRA `(.L_x_0) ;  /* 0xfffffffc00fc7947 */ /* 0x000fc0000383ffff */
[----:B------:R-:W-:-:S00]  /*0140*/  NOP ;  /* 0x0000000000007918 */ /* 0x000fc00000000000 */
        /* <DEDUP_REMOVED lines=11> */
.L_x_1:


//--------------------- .nv.shared.reserved.0     --------------------------
	.section	.nv.shared.reserved.0,"aw",@nobits
	.weak		__nv_reservedSMEM_offset_0_alias
	.size		__nv_reservedSMEM_offset_0_alias, 0, 64
	.other		__nv_reservedSMEM_offset_0_alias,@"STO_CUDA_RESERVED_SHARED STV_DEFAULT"
__nv_reservedSMEM_offset_0_alias:
	.zero		0
	.zero		64


//--------------------- .nv.constant0._Z10device_addPiS_S_ --------------------------
	.section	.nv.constant0._Z10device_addPiS_S_,"a",@progbits
	.sectionflags	@""
	.align	4
.nv.constant0._Z10device_addPiS_S_:
	.zero		920


//--------------------- SYMBOLS --------------------------

	.type		.nv.reservedSmem.offset0,@object
	.size		.nv.reservedSmem.offset0,0x4
